//
// Generated by NVIDIA NVVM Compiler
//
// Compiler Build ID: CL-36424714
// Cuda compilation tools, release 13.0, V13.0.88
// Based on NVVM 20.0.0
//

.version 9.0
.target sm_100
.address_size 64

	// .globl	_Z6kernelv
.extern .func  (.param .b32 func_retval0) vprintf
(
	.param .b64 vprintf_param_0,
	.param .b64 vprintf_param_1
)
;
.global .align 1 .b8 $str[20] = {72, 101, 108, 108, 111, 32, 102, 114, 111, 109, 32, 116, 104, 114, 101, 97, 100, 46, 10};

.visible .entry _Z6kernelv()
{
	.reg .b32 	%r<3>;
	.reg .b64 	%rd<3>;

	mov.u64 	%rd1, $str;
	cvta.global.u64 	%rd2, %rd1;
	{ // callseq 0, 0
	.param .b64 param0;
	st.param.b64 	[param0], %rd2;
	.param .b64 param1;
	st.param.b64 	[param1], 0;
	.param .b32 retval0;
	call.uni (retval0), 
	vprintf, 
	(
	param0, 
	param1
	);
	ld.param.b32 	%r1, [retval0];
	} // callseq 0
	ret;

}


// ===== COMPILED SASS (sm_100) =====

	.target	sm_100

	.elftype	@"ET_EXEC"


//--------------------- .note.nv.tkinfo           --------------------------
	.section	.note.nv.tkinfo,"",@"SHT_NOTE"
	.sectionflags	@"SHF_NOTE_NV_TKINFO"
	.tkinfo
        /*0018*/ 	.word	0x00000002
        /*0030*/ 	.string	""
        /*0030*/ 	.string	"ptxas"
        /*0030*/ 	.string	"Cuda compilation tools, release 13.0, V13.0.88"
        /*0030*/ 	.string	"Build cuda_13.0.r13.0/compiler.36424714_0"
        /*0030*/ 	.string	"-arch sm_100 -m 64 "



//--------------------- .note.nv.cuinfo           --------------------------
	.section	.note.nv.cuinfo,"",@"SHT_NOTE"
	.sectionflags	@"SHF_NOTE_NV_CUINFO"
        /*0018*/ 	.short	0x0002
        /*001a*/ 	.short	0x0064
        /*001c*/ 	.short	0x0082
	.zero		2


//--------------------- .nv.info                  --------------------------
	.section	.nv.info,"",@"SHT_CUDA_INFO"
	.align	4


	//----- nvinfo : EIATTR_REGCOUNT
	.align		4
        /*0000*/ 	.byte	0x04, 0x2f
        /*0002*/ 	.short	(.L_2 - .L_1)
	.align		4
.L_1:
        /*0004*/ 	.word	index@(_Z6kernelv)
        /*0008*/ 	.word	0x00000018


	//----- nvinfo : EIATTR_FRAME_SIZE
	.align		4
.L_2:
        /*000c*/ 	.byte	0x04, 0x11
        /*000e*/ 	.short	(.L_4 - .L_3)
	.align		4
.L_3:
        /*0010*/ 	.word	index@(_Z6kernelv)
        /*0014*/ 	.word	0x00000000


	//----- nvinfo : EIATTR_MIN_STACK_SIZE
	.align		4
.L_4:
        /*0018*/ 	.byte	0x04, 0x12
        /*001a*/ 	.short	(.L_6 - .L_5)
	.align		4
.L_5:
        /*001c*/ 	.word	index@(_Z6kernelv)
        /*0020*/ 	.word	0x00000000
.L_6:


//--------------------- .nv.compat                --------------------------
	.section	.nv.compat,"",@"SHT_CUDA_COMPAT_INFO"
	.align	4
        /*0000*/ 	.byte	0x02, 0x09, 0x00, 0x00, 0x02, 0x02, 0x01, 0x00, 0x02, 0x05, 0x05, 0x00, 0x03, 0x07, 0x01, 0x01
        /*0010*/ 	.byte	0x02, 0x03, 0x00, 0x00, 0x02, 0x06, 0x01, 0x00, 0x04, 0x0b, 0x08, 0x00, 0x09, 0x00, 0x00, 0x00
        /*0020*/ 	.byte	0x00, 0x00, 0x00, 0x00


//--------------------- .nv.info._Z6kernelv       --------------------------
	.section	.nv.info._Z6kernelv,"",@"SHT_CUDA_INFO"
	.sectionflags	@""
	.align	4


	//----- nvinfo : EIATTR_CUDA_API_VERSION
	.align		4
        /*0000*/ 	.byte	0x04, 0x37
        /*0002*/ 	.short	(.L_8 - .L_7)
.L_7:
        /*0004*/ 	.word	0x00000082


	//----- nvinfo : EIATTR_SPARSE_MMA_MASK
	.align		4
.L_8:
        /*0008*/ 	.byte	0x03, 0x50
        /*000a*/ 	.short	0x0000


	//----- nvinfo : EIATTR_MAXREG_COUNT
	.align		4
        /*000c*/ 	.byte	0x03, 0x1b
        /*000e*/ 	.short	0x00ff


	//----- nvinfo : EIATTR_EXTERNS
	.align		4
        /*0010*/ 	.byte	0x04, 0x0f
        /*0012*/ 	.short	(.L_10 - .L_9)


	//   ....[0]....
	.align		4
.L_9:
        /*0014*/ 	.word	index@(vprintf)


	//----- nvinfo : EIATTR_MERCURY_ISA_VERSION
	.align		4
.L_10:
        /*0018*/ 	.byte	0x03, 0x5f
        /*001a*/ 	.short	0x0101


	//----- nvinfo : EIATTR_VRC_CTA_INIT_COUNT
	.align		4
        /*001c*/ 	.byte	0x02, 0x4a
	.zero		1
	.zero		1


	//----- nvinfo : EIATTR_SYSCALL_OFFSETS
	.align		4
        /*0020*/ 	.byte	0x04, 0x46
        /*0022*/ 	.short	(.L_12 - .L_11)


	//   ....[0]....
.L_11:
        /*0024*/ 	.word	0x00000080


	//----- nvinfo : EIATTR_EXIT_INSTR_OFFSETS
	.align		4
.L_12:
        /*0028*/ 	.byte	0x04, 0x1c
        /*002a*/ 	.short	(.L_14 - .L_13)


	//   ....[0]....
.L_13:
        /*002c*/ 	.word	0x00000090


	//----- nvinfo : EIATTR_SW_WAR
	.align		4
.L_14:
        /*0030*/ 	.byte	0x04, 0x36
        /*0032*/ 	.short	(.L_16 - .L_15)
.L_15:
        /*0034*/ 	.word	0x00000008
.L_16:


//--------------------- .nv.callgraph             --------------------------
	.section	.nv.callgraph,"",@"SHT_CUDA_CALLGRAPH"
	.align	4
	.sectionentsize	8
	.align		4
        /*0000*/ 	.word	0x00000000
	.align		4
        /*0004*/ 	.word	0xffffffff
	.align		4
        /*0008*/ 	.word	index@(_Z6kernelv)
	.align		4
        /*000c*/ 	.word	index@(vprintf)
	.align		4
        /*0010*/ 	.word	0x00000000
	.align		4
        /*0014*/ 	.word	0xfffffffe
	.align		4
        /*0018*/ 	.word	0x00000000
	.align		4
        /*001c*/ 	.word	0xfffffffd
	.align		4
        /*0020*/ 	.word	0x00000000
	.align		4
        /*0024*/ 	.word	0xfffffffc


//--------------------- .nv.constant4             --------------------------
	.section	.nv.constant4,"a",@progbits
	.align	8
	.align		8
.nv.constant4:
        /*0000*/ 	.dword	vprintf
	.align		8
        /*0008*/ 	.dword	$str


//--------------------- .text._Z6kernelv          --------------------------
	.section	.text._Z6kernelv,"ax",@progbits
	.align	128
        .global         _Z6kernelv
        .type           _Z6kernelv,@function
        .size           _Z6kernelv,(.L_x_2 - _Z6kernelv)
        .other          _Z6kernelv,@"STO_CUDA_ENTRY STV_DEFAULT"
_Z6kernelv:
.text._Z6kernelv:
[----:B------:R-:W0:Y:S01]  /*0000*/  LDC R1, c[0x0][0x37c] ;  /* 0x0000df00ff017b82 */ /* 0x000e220000000800 */
[----:B------:R-:W-:Y:S01]  /*0010*/  MOV R0, 0x0 ;  /* 0x0000000000007802 */ /* 0x000fe20000000f00 */
[----:B------:R-:W1:Y:S01]  /*0020*/  LDCU.64 UR4, c[0x4][0x8] ;  /* 0x01000100ff0477ac */ /* 0x000e620008000a00 */
[----:B------:R-:W-:-:S05]  /*0030*/  CS2R R6, SRZ ;  /* 0x0000000000067805 */ /* 0x000fca000001ff00 */
[----:B------:R2:W3:Y:S01]  /*0040*/  LDC.64 R2, c[0x4][R0] ;  /* 0x0100000000027b82 */ /* 0x0004e20000000a00 */
[----:B-1----:R-:W-:Y:S02]  /*0050*/  IMAD.U32 R4, RZ, RZ, UR4 ;  /* 0x00000004ff047e24 */ /* 0x002fe4000f8e00ff */
[----:B--2---:R-:W-:-:S07]  /*0060*/  IMAD.U32 R5, RZ, RZ, UR5 ;  /* 0x00000005ff057e24 */ /* 0x004fce000f8e00ff */
[----:B------:R-:W-:-:S07]  /*0070*/  LEPC R20, `(.L_x_0) ;  /* 0x000000001014794e */ /* 0x000fce0000000000 */
[----:B0--3--:R-:W-:Y:S05]  /*0080*/  CALL.ABS.NOINC R2 ;  /* 0x0000000002007343 */ /* 0x009fea0003c00000 */
.L_x_0:
[----:B------:R-:W-:Y:S05]  /*0090*/  EXIT ;  /* 0x000000000000794d */ /* 0x000fea0003800000 */
.L_x_1:
[----:B------:R-:W-:-:S00]  /*00a0*/  BRA `(.L_x_1) ;  /* 0xfffffffc00fc7947 */ /* 0x000fc0000383ffff */
[----:B------:R-:W-:-:S00]  /*00b0*/  NOP ;  /* 0x0000000000007918 */ /* 0x000fc00000000000 */
        /* <DEDUP_REMOVED lines=12> */
.L_x_2:


//--------------------- .nv.global.init           --------------------------
	.section	.nv.global.init,"aw",@progbits
.nv.global.init:
	.type		$str,@object
	.size		$str,(.L_0 - $str)
$str:
        /*0000*/ 	.byte	0x48, 0x65, 0x6c, 0x6c, 0x6f, 0x20, 0x66, 0x72, 0x6f, 0x6d, 0x20, 0x74, 0x68, 0x72, 0x65, 0x61
        /*0010*/ 	.byte	0x64, 0x2e, 0x0a, 0x00
.L_0:


//--------------------- .nv.shared.reserved.0     --------------------------
	.section	.nv.shared.reserved.0,"aw",@nobits
	.weak		__nv_reservedSMEM_offset_0_alias
	.size		__nv_reservedSMEM_offset_0_alias, 0, 64
	.other		__nv_reservedSMEM_offset_0_alias,@"STO_CUDA_RESERVED_SHARED STV_DEFAULT"
__nv_reservedSMEM_offset_0_alias:
	.zero		0
	.zero		64


//--------------------- .nv.constant0._Z6kernelv  --------------------------
	.section	.nv.constant0._Z6kernelv,"a",@progbits
	.sectionflags	@""
	.align	4
.nv.constant0._Z6kernelv:
	.zero		896


//--------------------- SYMBOLS --------------------------

	.type		.nv.reservedSmem.offset0,@object
	.size		.nv.reservedSmem.offset0,0x4
	.type		vprintf,@function
